	.version 1.1
	.target compute_10, map_f64_to_f32
	// compiled with /home/mmurphy/sw/compiler/gpgpu/open64/src/targia3264_nvisa/lib//be
	// nvopencc built on 2008-02-15

	.reg .u32 %ra<17>;
	.reg .u64 %rda<17>;
	.reg .f32 %fa<17>;
	.reg .f64 %fda<17>;
	.reg .u32 %rv<5>;
	.reg .u64 %rdv<5>;
	.reg .f32 %fv<5>;
	.reg .f64 %fdv<5>;


	//-----------------------------------------------------------
	// Compiling loop8.i (/tmp/ccBI#.NkR9RM)
	//-----------------------------------------------------------

	//-----------------------------------------------------------
	// Options:
	//-----------------------------------------------------------
	//  Target:ptx, ISA:compute_10, Endian:little, Pointer Size:64
	//  -O3	(Optimization level)
	//  -g0	(Debug level)
	//  -m2	(Report advisories)
	//-----------------------------------------------------------

	.file	1	"loop8.i"

	.shared .align 4 .b8 data1[12288];

	.entry doit
	{
	.reg .u32 %r<18>;
	.reg .u64 %rd<7>;
	.reg .f32 %f<25>;
	.reg .pred %p<5>;
	.loc	1	7	0
$LBB1_doit:
	.loc	1	9	0
	mov.s32 	%r1, %r2;            	// 
	mov.s32 	%r3, %r1;            	// 
	mov.s32 	%r4, %r5;            	// 
	setp.le.s32 	%p1, %r4, %r1;   	// 
	@%p1 bra 	$Lt_0_9;            	// 
	sub.s32 	%r6, %r4, %r1;       	// 
	add.s32 	%r7, %r6, 7;         	// 
	shr.s32 	%r8, %r7, 31;        	// 
	mov.s32 	%r9, 7;              	// 
	and.b32 	%r10, %r8, %r9;      	// 
	add.s32 	%r11, %r10, %r7;     	// 
	shr.s32 	%r12, %r11, 3;       	// 
	cvt.s64.s32 	%rd1, %r1;       	// 
	mov.u64 	%rd2, data1;         	// 
	mul.lo.u64 	%rd3, %rd1, 132;  	// 
	add.u64 	%rd4, %rd2, %rd3;    	// 
	mov.s32 	%r13, %r12;          	// 
$Lt_0_11:
 //<loop> Loop body line 9, nesting depth: 1, estimated iterations: unknown
	.loc	1	10	0
	mov.s32 	%r14, %r1;           	// 
	mov.s32 	%r15, %r6;           	// 
	mov.s64 	%rd5, %rd4;          	// 
 //<loop> Part of loop body line 9, head labeled $Lt_0_11
	mov.s32 	%r16, %r15;          	// 
$Lt_0_14:
 //<loop> Loop body line 10, nesting depth: 2, estimated iterations: unknown
	.loc	1	11	0
	ld.shared.f32 	%f1, [%rd5+8192];	// id:89 data1+0x0
	ld.shared.f32 	%f2, [%rd5+4096];	// id:90 data1+0x0
	mul.f32 	%f3, %f2, %f1;       	// 
	st.shared.f32 	[%rd5+0], %f3; 	// id:91 data1+0x0
	.loc	1	12	0
	ld.shared.f32 	%f4, [%rd5+4224];	// id:92 data1+0x0
	mul.f32 	%f5, %f4, %f1;       	// 
	st.shared.f32 	[%rd5+128], %f5;	// id:93 data1+0x0
	.loc	1	13	0
	ld.shared.f32 	%f6, [%rd5+4352];	// id:94 data1+0x0
	ld.shared.f32 	%f7, [%rd5+8448];	// id:95 data1+0x0
	mul.f32 	%f8, %f6, %f7;       	// 
	st.shared.f32 	[%rd5+256], %f8;	// id:96 data1+0x0
	.loc	1	14	0
	ld.shared.f32 	%f9, [%rd5+4480];	// id:97 data1+0x0
	ld.shared.f32 	%f10, [%rd5+8576];	// id:98 data1+0x0
	mul.f32 	%f11, %f9, %f10;     	// 
	st.shared.f32 	[%rd5+384], %f11;	// id:99 data1+0x0
	.loc	1	15	0
	ld.shared.f32 	%f12, [%rd5+4608];	// id:100 data1+0x0
	ld.shared.f32 	%f13, [%rd5+8704];	// id:101 data1+0x0
	mul.f32 	%f14, %f12, %f13;    	// 
	st.shared.f32 	[%rd5+512], %f14;	// id:102 data1+0x0
	.loc	1	16	0
	ld.shared.f32 	%f15, [%rd5+4736];	// id:103 data1+0x0
	ld.shared.f32 	%f16, [%rd5+8832];	// id:104 data1+0x0
	mul.f32 	%f17, %f15, %f16;    	// 
	st.shared.f32 	[%rd5+640], %f17;	// id:105 data1+0x0
	.loc	1	17	0
	ld.shared.f32 	%f18, [%rd5+4864];	// id:106 data1+0x0
	ld.shared.f32 	%f19, [%rd5+8960];	// id:107 data1+0x0
	mul.f32 	%f20, %f18, %f19;    	// 
	st.shared.f32 	[%rd5+768], %f20;	// id:108 data1+0x0
	.loc	1	18	0
	ld.shared.f32 	%f21, [%rd5+4992];	// id:109 data1+0x0
	ld.shared.f32 	%f22, [%rd5+9088];	// id:110 data1+0x0
	mul.f32 	%f23, %f21, %f22;    	// 
	st.shared.f32 	[%rd5+896], %f23;	// id:111 data1+0x0
	add.s32 	%r14, %r14, 1;       	// 
	add.u64 	%rd5, %rd5, 4;       	// 
	setp.ne.s32 	%p2, %r14, %r4;  	// 
	@%p2 bra 	$Lt_0_14;           	// 
 //<loop> Part of loop body line 9, head labeled $Lt_0_11
	add.s32 	%r3, %r3, 8;         	// 
	add.u64 	%rd4, %rd4, 1024;    	// 
	setp.lt.s32 	%p3, %r3, %r4;   	// 
	@%p3 bra 	$Lt_0_11;           	// 
$Lt_0_9:
	.loc	1	21	0
	exit;                         	// 
$LDWend_doit:
	} // doit



// ===== COMPILED SASS (sm_100) =====

	.target	sm_100

	.elftype	@"ET_EXEC"


//--------------------- .note.nv.tkinfo           --------------------------
	.section	.note.nv.tkinfo,"",@"SHT_NOTE"
	.sectionflags	@"SHF_NOTE_NV_TKINFO"
	.tkinfo
        /*0018*/ 	.word	0x00000002
        /*0030*/ 	.string	""
        /*0030*/ 	.string	"ptxas"
        /*0030*/ 	.string	"Cuda compilation tools, release 13.0, V13.0.88"
        /*0030*/ 	.string	"Build cuda_13.0.r13.0/compiler.36424714_0"
        /*0030*/ 	.string	"-arch sm_100 "



//--------------------- .note.nv.cuinfo           --------------------------
	.section	.note.nv.cuinfo,"",@"SHT_NOTE"
	.sectionflags	@"SHF_NOTE_NV_CUINFO"
        /*0018*/ 	.short	0x0002
        /*001a*/ 	.short	0x000a
        /*001c*/ 	.short	0x0082
	.zero		2


//--------------------- .nv.info                  --------------------------
	.section	.nv.info,"",@"SHT_CUDA_INFO"
	.align	4


	//----- nvinfo : EIATTR_REGCOUNT
	.align		4
        /*0000*/ 	.byte	0x04, 0x2f
        /*0002*/ 	.short	(.L_1 - .L_0)
	.align		4
.L_0:
        /*0004*/ 	.word	index@(doit)
        /*0008*/ 	.word	0x0000001e


	//----- nvinfo : EIATTR_FRAME_SIZE
	.align		4
.L_1:
        /*000c*/ 	.byte	0x04, 0x11
        /*000e*/ 	.short	(.L_3 - .L_2)
	.align		4
.L_2:
        /*0010*/ 	.word	index@(doit)
        /*0014*/ 	.word	0x00000000


	//----- nvinfo : EIATTR_MIN_STACK_SIZE
	.align		4
.L_3:
        /*0018*/ 	.byte	0x04, 0x12
        /*001a*/ 	.short	(.L_5 - .L_4)
	.align		4
.L_4:
        /*001c*/ 	.word	index@(doit)
        /*0020*/ 	.word	0x00000000
.L_5:


//--------------------- .nv.compat                --------------------------
	.section	.nv.compat,"",@"SHT_CUDA_COMPAT_INFO"
	.align	4
        /*0000*/ 	.byte	0x02, 0x09, 0x00, 0x00, 0x02, 0x02, 0x01, 0x00, 0x02, 0x05, 0x05, 0x00, 0x03, 0x07, 0x01, 0x01
        /*0010*/ 	.byte	0x02, 0x03, 0x00, 0x00, 0x02, 0x06, 0x01, 0x00, 0x04, 0x0b, 0x08, 0x00, 0x09, 0x00, 0x00, 0x00
        /*0020*/ 	.byte	0x00, 0x00, 0x00, 0x00


//--------------------- .nv.info.doit             --------------------------
	.section	.nv.info.doit,"",@"SHT_CUDA_INFO"
	.sectionflags	@""
	.align	4


	//----- nvinfo : EIATTR_CUDA_API_VERSION
	.align		4
        /*0000*/ 	.byte	0x04, 0x37
        /*0002*/ 	.short	(.L_7 - .L_6)
.L_6:
        /*0004*/ 	.word	0x00000082


	//----- nvinfo : EIATTR_SPARSE_MMA_MASK
	.align		4
.L_7:
        /*0008*/ 	.byte	0x03, 0x50
        /*000a*/ 	.short	0x0000


	//----- nvinfo : EIATTR_MAXREG_COUNT
	.align		4
        /*000c*/ 	.byte	0x03, 0x1b
        /*000e*/ 	.short	0x00ff


	//----- nvinfo : EIATTR_MERCURY_ISA_VERSION
	.align		4
        /*0010*/ 	.byte	0x03, 0x5f
        /*0012*/ 	.short	0x0101


	//----- nvinfo : EIATTR_VRC_CTA_INIT_COUNT
	.align		4
        /*0014*/ 	.byte	0x02, 0x4a
	.zero		1
	.zero		1


	//----- nvinfo : EIATTR_EXIT_INSTR_OFFSETS
	.align		4
        /*0018*/ 	.byte	0x04, 0x1c
        /*001a*/ 	.short	(.L_9 - .L_8)


	//   ....[0]....
.L_8:
        /*001c*/ 	.word	0x00000010


	//   ....[1]....
        /*0020*/ 	.word	0x00000fd0


	//----- nvinfo : EIATTR_SW_WAR
	.align		4
.L_9:
        /*0024*/ 	.byte	0x04, 0x36
        /*0026*/ 	.short	(.L_11 - .L_10)
.L_10:
        /*0028*/ 	.word	0x00000008
.L_11:


//--------------------- .nv.callgraph             --------------------------
	.section	.nv.callgraph,"",@"SHT_CUDA_CALLGRAPH"
	.align	4
	.sectionentsize	8
	.align		4
        /*0000*/ 	.word	0x00000000
	.align		4
        /*0004*/ 	.word	0xffffffff
	.align		4
        /*0008*/ 	.word	0x00000000
	.align		4
        /*000c*/ 	.word	0xfffffffe
	.align		4
        /*0010*/ 	.word	0x00000000
	.align		4
        /*0014*/ 	.word	0xfffffffd
	.align		4
        /*0018*/ 	.word	0x00000000
	.align		4
        /*001c*/ 	.word	0xfffffffc


//--------------------- .text.doit                --------------------------
	.section	.text.doit,"ax",@progbits
	.align	128
.text.doit:
        .type           doit,@function
        .size           doit,(.L_x_7 - doit)
        .other          doit,@"STO_CUDA_ENTRY STV_DEFAULT"
doit:
[----:B------:R-:W-:-:S13]  /*0000*/  ISETP.GT.AND P0, PT, R0, R0, PT ;  /* 0x000000000000720c */ /* 0x000fda0003f04270 */
[----:B------:R-:W-:Y:S05]  /*0010*/  @!P0 EXIT ;  /* 0x000000000000894d */ /* 0x000fea0003800000 */
[----:B------:R-:W0:Y:S01]  /*0020*/  S2UR UR5, SR_CgaCtaId ;  /* 0x00000000000579c3 */ /* 0x000e220000008800 */
[----:B------:R-:W-:Y:S02]  /*0030*/  UMOV UR4, 0x400 ;  /* 0x0000040000047882 */ /* 0x000fe40000000000 */
[----:B0-----:R-:W-:-:S04]  /*0040*/  ULEA UR4, UR5, UR4, 0x18 ;  /* 0x0000000405047291 */ /* 0x001fc8000f8ec0ff */
[----:B------:R-:W-:-:S03]  /*0050*/  UIMAD UR8, UR8, 0x84, UR4 ;  /* 0x00000084080878a4 */ /* 0x000fc6000f8e0204 */
[----:B------:R-:W-:-:S09]  /*0060*/  UMOV UR4, UR6 ;  /* 0x0000000600047c82 */ /* 0x000fd20008000000 */
.L_x_5:
[----:B------:R-:W-:Y:S02]  /*0070*/  UISETP.GE.AND UP0, UPT, UR5, UR5, UPT ;  /* 0x000000050500728c */ /* 0x000fe4000bf06270 */
[----:B------:R-:W-:Y:S01]  /*0080*/  UIADD3 UR4, UPT, UPT, UR4, 0x8, URZ ;  /* 0x0000000804047890 */ /* 0x000fe2000fffe0ff */
[----:B------:R-:W-:-:S03]  /*0090*/  UMOV UR7, UR8 ;  /* 0x0000000800077c82 */ /* 0x000fc60008000000 */
[----:B------:R-:W-:-:S03]  /*00a0*/  UISETP.GE.AND UP1, UPT, UR4, UR5, UPT ;  /* 0x000000050400728c */ /* 0x000fc6000bf26270 */
[----:B-12--5:R-:W-:Y:S08]  /*00b0*/  BRA.U UP0, `(.L_x_0) ;  /* 0x0000000d00307547 */ /* 0x026ff0000b800000 */
[----:B------:R-:W-:Y:S02]  /*00c0*/  UIADD3 UR6, UPT, UPT, UR6, -UR5, URZ ;  /* 0x8000000506067290 */ /* 0x000fe4000fffe0ff */
[----:B------:R-:W-:Y:S02]  /*00d0*/  UPLOP3.LUT UP0, UPT, UPT, UPT, UPT, 0x80, 0x8 ;  /* 0x000000000008789c */ /* 0x000fe40003f0f070 */
[----:B------:R-:W-:-:S09]  /*00e0*/  UISETP.GT.AND UP2, UPT, UR6, 0x3, UPT ;  /* 0x000000030600788c */ /* 0x000fd2000bf44270 */
[----:B------:R-:W-:Y:S05]  /*00f0*/  BRA.U !UP2, `(.L_x_1) ;  /* 0x000000090a087547 */ /* 0x000fea000b800000 */
[----:B------:R-:W-:Y:S02]  /*0100*/  UIADD3 UR6, UPT, UPT, UR6, -0x3, URZ ;  /* 0xfffffffd06067890 */ /* 0x000fe4000fffe0ff */
[----:B------:R-:W-:-:S11]  /*0110*/  UPLOP3.LUT UP0, UPT, UPT, UPT, UPT, 0x40, 0x4 ;  /* 0x000000000004789c */ /* 0x000fd60003f0e870 */
.L_x_2:
[----:B-1----:R-:W-:Y:S01]  /*0120*/  LDS R0, [UR7+0x2000] ;  /* 0x00200007ff007984 */ /* 0x002fe20008000800 */
[----:B------:R-:W-:-:S03]  /*0130*/  UIADD3 UR5, UPT, UPT, UR5, 0x4, URZ ;  /* 0x0000000405057890 */ /* 0x000fc6000fffe0ff */
[----:B------:R-:W0:Y:S01]  /*0140*/  LDS R1, [UR7+0x1000] ;  /* 0x00100007ff017984 */ /* 0x000e220008000800 */
[----:B------:R-:W-:-:S03]  /*0150*/  UISETP.GE.AND UP2, UPT, UR5, UR6, UPT ;  /* 0x000000060500728c */ /* 0x000fc6000bf46270 */
[----:B------:R-:W1:Y:S04]  /*0160*/  LDS R3, [UR7+0x1080] ;  /* 0x00108007ff037984 */ /* 0x000e680008000800 */
[----:B------:R-:W-:Y:S04]  /*0170*/  LDS R2, [UR7+0x1100] ;  /* 0x00110007ff027984 */ /* 0x000fe80008000800 */
[----:B------:R-:W2:Y:S04]  /*0180*/  LDS R5, [UR7+0x2100] ;  /* 0x00210007ff057984 */ /* 0x000ea80008000800 */
[----:B------:R-:W-:Y:S04]  /*0190*/  LDS R20, [UR7+0x1180] ;  /* 0x00118007ff147984 */ /* 0x000fe80008000800 */
[----:B------:R-:W3:Y:S04]  /*01a0*/  LDS R7, [UR7+0x2180] ;  /* 0x00218007ff077984 */ /* 0x000ee80008000800 */
[----:B------:R-:W-:Y:S04]  /*01b0*/  LDS R25, [UR7+0x1200] ;  /* 0x00120007ff197984 */ /* 0x000fe80008000800 */
[----:B------:R-:W4:Y:S04]  /*01c0*/  LDS R26, [UR7+0x2200] ;  /* 0x00220007ff1a7984 */ /* 0x000f280008000800 */
[----:B------:R-:W-:Y:S04]  /*01d0*/  LDS R21, [UR7+0x1280] ;  /* 0x00128007ff157984 */ /* 0x000fe80008000800 */
[----:B------:R-:W5:Y:S01]  /*01e0*/  LDS R22, [UR7+0x2280] ;  /* 0x00228007ff167984 */ /* 0x000f620008000800 */
[----:B0-----:R-:W-:-:S03]  /*01f0*/  FMUL.FTZ R1, R0, R1 ;  /* 0x0000000100017220 */ /* 0x001fc60000410000 */
[----:B------:R-:W-:Y:S01]  /*0200*/  LDS R23, [UR7+0x1300] ;  /* 0x00130007ff177984 */ /* 0x000fe20008000800 */
[----:B-1----:R-:W-:-:S03]  /*0210*/  FMUL.FTZ R3, R0, R3 ;  /* 0x0000000300037220 */ /* 0x002fc60000410000 */
[----:B------:R-:W-:Y:S04]  /*0220*/  STS [UR7], R1 ;  /* 0x00000001ff007988 */ /* 0x000fe80008000807 */
[----:B------:R-:W-:Y:S01]  /*0230*/  STS [UR7+0x80], R3 ;  /* 0x00008003ff007988 */ /* 0x000fe20008000807 */
[----:B--2---:R-:W-:-:S03]  /*0240*/  FMUL.FTZ R0, R2, R5 ;  /* 0x0000000502007220 */ /* 0x004fc60000410000 */
[----:B------:R-:W0:Y:S04]  /*0250*/  LDS R24, [UR7+0x2300] ;  /* 0x00230007ff187984 */ /* 0x000e280008000800 */
[----:B------:R-:W-:Y:S01]  /*0260*/  LDS R18, [UR7+0x1380] ;  /* 0x00138007ff127984 */ /* 0x000fe20008000800 */
[----:B---3--:R-:W-:-:S03]  /*0270*/  FMUL.FTZ R20, R20, R7 ;  /* 0x0000000714147220 */ /* 0x008fc60000410000 */
[----:B------:R-:W1:Y:S04]  /*0280*/  LDS R19, [UR7+0x2380] ;  /* 0x00238007ff137984 */ /* 0x000e680008000800 */
[----:B------:R-:W-:Y:S01]  /*0290*/  LDS R17, [UR7+0x2004] ;  /* 0x00200407ff117984 */ /* 0x000fe20008000800 */
[----:B----4-:R-:W-:-:S03]  /*02a0*/  FMUL.FTZ R25, R25, R26 ;  /* 0x0000001a19197220 */ /* 0x010fc60000410000 */
[----:B------:R-:W2:Y:S04]  /*02b0*/  LDS R11, [UR7+0x1004] ;  /* 0x00100407ff0b7984 */ /* 0x000ea80008000800 */
[----:B------:R-:W3:Y:S01]  /*02c0*/  LDS R14, [UR7+0x1084] ;  /* 0x00108407ff0e7984 */ /* 0x000ee20008000800 */
[----:B-----5:R-:W-:-:S03]  /*02d0*/  FMUL.FTZ R27, R21, R22 ;  /* 0x00000016151b7220 */ /* 0x020fc60000410000 */
[----:B------:R-:W-:Y:S04]  /*02e0*/  LDS R16, [UR7+0x1104] ;  /* 0x00110407ff107984 */ /* 0x000fe80008000800 */
[----:B------:R-:W4:Y:S04]  /*02f0*/  LDS R13, [UR7+0x2104] ;  /* 0x00210407ff0d7984 */ /* 0x000f280008000800 */
[----:B------:R-:W-:Y:S04]  /*0300*/  LDS R15, [UR7+0x1184] ;  /* 0x00118407ff0f7984 */ /* 0x000fe80008000800 */
[----:B------:R-:W5:Y:S04]  /*0310*/  LDS R12, [UR7+0x2184] ;  /* 0x00218407ff0c7984 */ /* 0x000f680008000800 */
[----:B------:R-:W-:Y:S01]  /*0320*/  LDS R9, [UR7+0x1204] ;  /* 0x00120407ff097984 */ /* 0x000fe20008000800 */
[----:B0-----:R-:W-:-:S03]  /*0330*/  FMUL.FTZ R23, R23, R24 ;  /* 0x0000001817177220 */ /* 0x001fc60000410000 */
[----:B------:R-:W0:Y:S04]  /*0340*/  LDS R10, [UR7+0x2204] ;  /* 0x00220407ff0a7984 */ /* 0x000e280008000800 */
[----:B------:R-:W-:Y:S01]  /*0350*/  LDS R7, [UR7+0x1284] ;  /* 0x00128407ff077984 */ /* 0x000fe20008000800 */
[----:B-1----:R-:W-:-:S03]  /*0360*/  FMUL.FTZ R18, R18, R19 ;  /* 0x0000001312127220 */ /* 0x002fc60000410000 */
[----:B------:R-:W1:Y:S04]  /*0370*/  LDS R2, [UR7+0x2284] ;  /* 0x00228407ff027984 */ /* 0x000e680008000800 */
[----:B------:R-:W-:Y:S01]  /*0380*/  LDS R8, [UR7+0x1304] ;  /* 0x00130407ff087984 */ /* 0x000fe20008000800 */
[----:B--2---:R-:W-:-:S03]  /*0390*/  FMUL.FTZ R11, R17, R11 ;  /* 0x0000000b110b7220 */ /* 0x004fc60000410000 */
[----:B------:R-:W2:Y:S01]  /*03a0*/  LDS R5, [UR7+0x2304] ;  /* 0x00230407ff057984 */ /* 0x000ea20008000800 */
[----:B---3--:R-:W-:-:S03]  /*03b0*/  FMUL.FTZ R14, R17, R14 ;  /* 0x0000000e110e7220 */ /* 0x008fc60000410000 */
[----:B------:R-:W-:Y:S04]  /*03c0*/  LDS R6, [UR7+0x1384] ;  /* 0x00138407ff067984 */ /* 0x000fe80008000800 */
[----:B------:R-:W3:Y:S01]  /*03d0*/  LDS R3, [UR7+0x2384] ;  /* 0x00238407ff037984 */ /* 0x000ee20008000800 */
[----:B----4-:R-:W-:-:S03]  /*03e0*/  FMUL.FTZ R13, R16, R13 ;  /* 0x0000000d100d7220 */ /* 0x010fc60000410000 */
[----:B------:R-:W-:Y:S04]  /*03f0*/  LDS R1, [UR7+0x2008] ;  /* 0x00200807ff017984 */ /* 0x000fe80008000800 */
[----:B------:R-:W4:Y:S01]  /*0400*/  LDS R4, [UR7+0x1008] ;  /* 0x00100807ff047984 */ /* 0x000f220008000800 */
[----:B-----5:R-:W-:-:S03]  /*0410*/  FMUL.FTZ R12, R15, R12 ;  /* 0x0000000c0f0c7220 */ /* 0x020fc60000410000 */
[----:B------:R-:W5:Y:S04]  /*0420*/  LDS R26, [UR7+0x1088] ;  /* 0x00108807ff1a7984 */ /* 0x000f680008000800 */
[----:B------:R-:W-:Y:S01]  /*0430*/  LDS R22, [UR7+0x1108] ;  /* 0x00110807ff167984 */ /* 0x000fe20008000800 */
[----:B0-----:R-:W-:-:S03]  /*0440*/  FMUL.FTZ R9, R9, R10 ;  /* 0x0000000a09097220 */ /* 0x001fc60000410000 */
[----:B------:R-:W0:Y:S01]  /*0450*/  LDS R21, [UR7+0x2108] ;  /* 0x00210807ff157984 */ /* 0x000e220008000800 */
[----:B-1----:R-:W-:-:S03]  /*0460*/  FMUL.FTZ R2, R7, R2 ;  /* 0x0000000207027220 */ /* 0x002fc60000410000 */
[----:B------:R-:W-:Y:S04]  /*0470*/  STS [UR7+0x100], R0 ;  /* 0x00010000ff007988 */ /* 0x000fe80008000807 */
[----:B------:R-:W-:Y:S01]  /*0480*/  STS [UR7+0x180], R20 ;  /* 0x00018014ff007988 */ /* 0x000fe20008000807 */
[----:B--2---:R-:W-:-:S03]  /*0490*/  FMUL.FTZ R5, R8, R5 ;  /* 0x0000000508057220 */ /* 0x004fc60000410000 */
[----:B------:R-:W-:Y:S04]  /*04a0*/  STS [UR7+0x200], R25 ;  /* 0x00020019ff007988 */ /* 0x000fe80008000807 */
[----:B------:R-:W-:Y:S01]  /*04b0*/  STS [UR7+0x300], R23 ;  /* 0x00030017ff007988 */ /* 0x000fe20008000807 */
[----:B---3--:R-:W-:-:S03]  /*04c0*/  FMUL.FTZ R3, R6, R3 ;  /* 0x0000000306037220 */ /* 0x008fc60000410000 */
[----:B------:R-:W-:Y:S04]  /*04d0*/  STS [UR7+0x380], R18 ;  /* 0x00038012ff007988 */ /* 0x000fe80008000807 */
[----:B------:R-:W-:Y:S01]  /*04e0*/  STS [UR7+0x4], R11 ;  /* 0x0000040bff007988 */ /* 0x000fe20008000807 */
[----:B----4-:R-:W-:-:S03]  /*04f0*/  FMUL.FTZ R4, R1, R4 ;  /* 0x0000000401047220 */ /* 0x010fc60000410000 */
[----:B------:R-:W-:Y:S01]  /*0500*/  STS [UR7+0x84], R14 ;  /* 0x0000840eff007988 */ /* 0x000fe20008000807 */
[----:B-----5:R-:W-:-:S03]  /*0510*/  FMUL.FTZ R26, R1, R26 ;  /* 0x0000001a011a7220 */ /* 0x020fc60000410000 */
[----:B------:R-:W-:Y:S04]  /*0520*/  STS [UR7+0x104], R13 ;  /* 0x0001040dff007988 */ /* 0x000fe80008000807 */
[----:B------:R-:W-:Y:S01]  /*0530*/  STS [UR7+0x184], R12 ;  /* 0x0001840cff007988 */ /* 0x000fe20008000807 */
[----:B0-----:R-:W-:-:S03]  /*0540*/  FMUL.FTZ R21, R22, R21 ;  /* 0x0000001516157220 */ /* 0x001fc60000410000 */
[----:B------:R-:W-:Y:S04]  /*0550*/  STS [UR7+0x204], R9 ;  /* 0x00020409ff007988 */ /* 0x000fe80008000807 */
[----:B------:R-:W-:Y:S04]  /*0560*/  STS [UR7+0x284], R2 ;  /* 0x00028402ff007988 */ /* 0x000fe80008000807 */
[----:B------:R-:W-:Y:S04]  /*0570*/  STS [UR7+0x304], R5 ;  /* 0x00030405ff007988 */ /* 0x000fe80008000807 */
[----:B------:R-:W-:Y:S04]  /*0580*/  STS [UR7+0x384], R3 ;  /* 0x00038403ff007988 */ /* 0x000fe80008000807 */
[----:B------:R-:W-:Y:S04]  /*0590*/  STS [UR7+0x8], R4 ;  /* 0x00000804ff007988 */ /* 0x000fe80008000807 */
[----:B------:R-:W-:Y:S04]  /*05a0*/  LDS R19, [UR7+0x1188] ;  /* 0x00118807ff137984 */ /* 0x000fe80008000800 */
[----:B------:R-:W0:Y:S04]  /*05b0*/  LDS R20, [UR7+0x2188] ;  /* 0x00218807ff147984 */ /* 0x000e280008000800 */
[----:B------:R-:W-:Y:S04]  /*05c0*/  LDS R23, [UR7+0x1208] ;  /* 0x00120807ff177984 */ /* 0x000fe80008000800 */
        /* <DEDUP_REMOVED lines=10> */
[----:B------:R-:W0:Y:S04]  /*0670*/  LDS R13, [UR7+0x108c] ;  /* 0x00108c07ff0d7984 */ /* 0x000e280008000800 */
[----:B------:R-:W-:Y:S01]  /*0680*/  LDS R15, [UR7+0x110c] ;  /* 0x00110c07ff0f7984 */ /* 0x000fe20008000800 */
[----:B-1----:R-:W-:-:S03]  /*0690*/  FMUL.FTZ R23, R23, R24 ;  /* 0x0000001817177220 */ /* 0x002fc60000410000 */
[----:B------:R-:W1:Y:S04]  /*06a0*/  LDS R12, [UR7+0x210c] ;  /* 0x00210c07ff0c7984 */ /* 0x000e680008000800 */
[----:B------:R-:W-:Y:S01]  /*06b0*/  LDS R10, [UR7+0x118c] ;  /* 0x00118c07ff0a7984 */ /* 0x000fe20008000800 */
[----:B--2---:R-:W-:-:S03]  /*06c0*/  FMUL.FTZ R0, R1, R0 ;  /* 0x0000000001007220 */ /* 0x004fc60000410000 */
[----:B------:R-:W2:Y:S04]  /*06d0*/  LDS R11, [UR7+0x218c] ;  /* 0x00218c07ff0b7984 */ /* 0x000ea80008000800 */
[----:B------:R-:W-:Y:S01]  /*06e0*/  LDS R9, [UR7+0x120c] ;  /* 0x00120c07ff097984 */ /* 0x000fe20008000800 */
[----:B---3--:R-:W-:-:S03]  /*06f0*/  FMUL.FTZ R22, R22, R25 ;  /* 0x0000001916167220 */ /* 0x008fc60000410000 */
[----:B------:R-:W3:Y:S04]  /*0700*/  LDS R2, [UR7+0x220c] ;  /* 0x00220c07ff027984 */ /* 0x000ee80008000800 */
[----:B------:R-:W-:Y:S01]  /*0710*/  LDS R8, [UR7+0x128c] ;  /* 0x00128c07ff087984 */ /* 0x000fe20008000800 */
[----:B----4-:R-:W-:-:S03]  /*0720*/  FMUL.FTZ R17, R17, R18 ;  /* 0x0000001211117220 */ /* 0x010fc60000410000 */
[----:B------:R-:W4:Y:S04]  /*0730*/  LDS R5, [UR7+0x228c] ;  /* 0x00228c07ff057984 */ /* 0x000f280008000800 */
[----:B------:R-:W-:Y:S01]  /*0740*/  LDS R7, [UR7+0x130c] ;  /* 0x00130c07ff077984 */ /* 0x000fe20008000800 */
[----:B-----5:R-:W-:-:S03]  /*0750*/  FMUL.FTZ R14, R16, R14 ;  /* 0x0000000e100e7220 */ /* 0x020fc60000410000 */
[----:B------:R-:W5:Y:S01]  /*0760*/  LDS R4, [UR7+0x230c] ;  /* 0x00230c07ff047984 */ /* 0x000f620008000800 */
[----:B0-----:R-:W-:-:S03]  /*0770*/  FMUL.FTZ R13, R16, R13 ;  /* 0x0000000d100d7220 */ /* 0x001fc60000410000 */
[----:B------:R-:W-:Y:S04]  /*0780*/  LDS R6, [UR7+0x138c] ;  /* 0x00138c07ff067984 */ /* 0x000fe80008000800 */
[----:B------:R-:W0:Y:S01]  /*0790*/  LDS R3, [UR7+0x238c] ;  /* 0x00238c07ff037984 */ /* 0x000e220008000800 */
[----:B-1----:R-:W-:-:S03]  /*07a0*/  FMUL.FTZ R12, R15, R12 ;  /* 0x0000000c0f0c7220 */ /* 0x002fc60000410000 */
[----:B------:R1:W-:Y:S01]  /*07b0*/  STS [UR7+0x280], R27 ;  /* 0x0002801bff007988 */ /* 0x0003e20008000807 */
[----:B--2---:R-:W-:-:S03]  /*07c0*/  FMUL.FTZ R10, R10, R11 ;  /* 0x0000000b0a0a7220 */ /* 0x004fc60000410000 */
[----:B------:R1:W-:Y:S04]  /*07d0*/  STS [UR7+0x88], R26 ;  /* 0x0000881aff007988 */ /* 0x0003e80008000807 */
[----:B------:R1:W-:Y:S01]  /*07e0*/  STS [UR7+0x108], R21 ;  /* 0x00010815ff007988 */ /* 0x0003e20008000807 */
[----:B---3--:R-:W-:-:S03]  /*07f0*/  FMUL.FTZ R2, R9, R2 ;  /* 0x0000000209027220 */ /* 0x008fc60000410000 */
[----:B------:R1:W-:Y:S04]  /*0800*/  STS [UR7+0x188], R19 ;  /* 0x00018813ff007988 */ /* 0x0003e80008000807 */
[----:B------:R1:W-:Y:S01]  /*0810*/  STS [UR7+0x208], R23 ;  /* 0x00020817ff007988 */ /* 0x0003e20008000807 */
[----:B----4-:R-:W-:-:S03]  /*0820*/  FMUL.FTZ R5, R8, R5 ;  /* 0x0000000508057220 */ /* 0x010fc60000410000 */
[----:B------:R1:W-:Y:S04]  /*0830*/  STS [UR7+0x288], R0 ;  /* 0x00028800ff007988 */ /* 0x0003e80008000807 */
[----:B------:R1:W-:Y:S01]  /*0840*/  STS [UR7+0x308], R22 ;  /* 0x00030816ff007988 */ /* 0x0003e20008000807 */
[----:B-----5:R-:W-:-:S03]  /*0850*/  FMUL.FTZ R4, R7, R4 ;  /* 0x0000000407047220 */ /* 0x020fc60000410000 */
[----:B------:R1:W-:Y:S04]  /*0860*/  STS [UR7+0x388], R17 ;  /* 0x00038811ff007988 */ /* 0x0003e80008000807 */
[----:B------:R1:W-:Y:S01]  /*0870*/  STS [UR7+0xc], R14 ;  /* 0x00000c0eff007988 */ /* 0x0003e20008000807 */
[----:B0-----:R-:W-:-:S03]  /*0880*/  FMUL.FTZ R3, R6, R3 ;  /* 0x0000000306037220 */ /* 0x001fc60000410000 */
[----:B------:R1:W-:Y:S04]  /*0890*/  STS [UR7+0x8c], R13 ;  /* 0x00008c0dff007988 */ /* 0x0003e80008000807 */
[----:B------:R1:W-:Y:S04]  /*08a0*/  STS [UR7+0x10c], R12 ;  /* 0x00010c0cff007988 */ /* 0x0003e80008000807 */
[----:B------:R1:W-:Y:S04]  /*08b0*/  STS [UR7+0x18c], R10 ;  /* 0x00018c0aff007988 */ /* 0x0003e80008000807 */
[----:B------:R1:W-:Y:S04]  /*08c0*/  STS [UR7+0x20c], R2 ;  /* 0x00020c02ff007988 */ /* 0x0003e80008000807 */
[----:B------:R1:W-:Y:S04]  /*08d0*/  STS [UR7+0x28c], R5 ;  /* 0x00028c05ff007988 */ /* 0x0003e80008000807 */
[----:B------:R1:W-:Y:S04]  /*08e0*/  STS [UR7+0x30c], R4 ;  /* 0x00030c04ff007988 */ /* 0x0003e80008000807 */
[----:B------:R1:W-:Y:S01]  /*08f0*/  STS [UR7+0x38c], R3 ;  /* 0x00038c03ff007988 */ /* 0x0003e20008000807 */
[----:B------:R-:W-:Y:S01]  /*0900*/  UIADD3 UR7, UPT, UPT, UR7, 0x10, URZ ;  /* 0x0000001007077890 */ /* 0x000fe2000fffe0ff */
[----:B------:R-:W-:Y:S11]  /*0910*/  BRA.U !UP2, `(.L_x_2) ;  /* 0xfffffff90a007547 */ /* 0x000ff6000b83ffff */
.L_x_1:
[----:B------:R-:W-:-:S04]  /*0920*/  UIADD3 UR6, UPT, UPT, UR4, -UR5, URZ ;  /* 0x8000000504067290 */ /* 0x000fc8000fffe0ff */
[----:B------:R-:W-:-:S09]  /*0930*/  UISETP.GT.AND UP2, UPT, UR6, 0x1, UPT ;  /* 0x000000010600788c */ /* 0x000fd2000bf44270 */
[----:B------:R-:W-:Y:S05]  /*0940*/  BRA.U !UP2, `(.L_x_3) ;  /* 0x000000050a047547 */ /* 0x000fea000b800000 */
[----:B-1----:R-:W-:Y:S01]  /*0950*/  LDS R0, [UR7+0x2000] ;  /* 0x00200007ff007984 */ /* 0x002fe20008000800 */
[----:B------:R-:W-:Y:S02]  /*0960*/  UIADD3 UR5, UPT, UPT, UR5, 0x2, URZ ;  /* 0x0000000205057890 */ /* 0x000fe4000fffe0ff */
[----:B------:R-:W-:Y:S01]  /*0970*/  UPLOP3.LUT UP0, UPT, UPT, UPT, UPT, 0x40, 0x4 ;  /* 0x000000000004789c */ /* 0x000fe20003f0e870 */
[----:B------:R-:W0:Y:S04]  /*0980*/  LDS R1, [UR7+0x1000] ;  /* 0x00100007ff017984 */ /* 0x000e280008000800 */
        /* <DEDUP_REMOVED lines=8> */
[----:B------:R-:W-:Y:S01]  /*0a10*/  LDS R25, [UR7+0x1300] ;  /* 0x00130007ff197984 */ /* 0x000fe20008000800 */
[----:B0-----:R-:W-:-:S03]  /*0a20*/  FMUL.FTZ R3, R0, R1 ;  /* 0x0000000100037220 */ /* 0x001fc60000410000 */
[----:B------:R-:W0:Y:S01]  /*0a30*/  LDS R26, [UR7+0x2300] ;  /* 0x00230007ff1a7984 */ /* 0x000e220008000800 */
[----:B-1----:R-:W-:-:S03]  /*0a40*/  FMUL.FTZ R0, R0, R5 ;  /* 0x0000000500007220 */ /* 0x002fc60000410000 */
[----:B------:R-:W-:Y:S04]  /*0a50*/  STS [UR7], R3 ;  /* 0x00000003ff007988 */ /* 0x000fe80008000807 */
[----:B------:R-:W1:Y:S01]  /*0a60*/  LDS R1, [UR7+0x2280] ;  /* 0x00228007ff017984 */ /* 0x000e620008000800 */
[----:B--2---:R-:W-:-:S03]  /*0a70*/  FMUL.FTZ R20, R4, R7 ;  /* 0x0000000704147220 */ /* 0x004fc60000410000 */
[----:B------:R-:W-:Y:S04]  /*0a80*/  LDS R18, [UR7+0x1380] ;  /* 0x00138007ff127984 */ /* 0x000fe80008000800 */
[----:B------:R-:W2:Y:S01]  /*0a90*/  LDS R19, [UR7+0x2380] ;  /* 0x00238007ff137984 */ /* 0x000ea20008000800 */
[----:B---3--:R-:W-:-:S03]  /*0aa0*/  FMUL.FTZ R21, R21, R22 ;  /* 0x0000001615157220 */ /* 0x008fc60000410000 */
[----:B------:R-:W-:Y:S04]  /*0ab0*/  LDS R17, [UR7+0x2004] ;  /* 0x00200407ff117984 */ /* 0x000fe80008000800 */
[----:B------:R-:W3:Y:S01]  /*0ac0*/  LDS R15, [UR7+0x1004] ;  /* 0x00100407ff0f7984 */ /* 0x000ee20008000800 */
[----:B----4-:R-:W-:-:S03]  /*0ad0*/  FMUL.FTZ R23, R23, R24 ;  /* 0x0000001817177220 */ /* 0x010fc60000410000 */
        /* <DEDUP_REMOVED lines=14> */
[----:B------:R-:W3:Y:S01]  /*0bc0*/  LDS R5, [UR7+0x2304] ;  /* 0x00230407ff057984 */ /* 0x000ee20008000800 */
[----:B----4-:R-:W-:-:S03]  /*0bd0*/  FMUL.FTZ R14, R17, R14 ;  /* 0x0000000e110e7220 */ /* 0x010fc60000410000 */
[----:B------:R-:W-:Y:S04]  /*0be0*/  LDS R7, [UR7+0x1384] ;  /* 0x00138407ff077984 */ /* 0x000fe80008000800 */
[----:B------:R-:W4:Y:S01]  /*0bf0*/  LDS R4, [UR7+0x2384] ;  /* 0x00238407ff047984 */ /* 0x000f220008000800 */
[----:B-----5:R-:W-:-:S03]  /*0c00*/  FMUL.FTZ R13, R16, R13 ;  /* 0x0000000d100d7220 */ /* 0x020fc60000410000 */
[----:B------:R5:W-:Y:S01]  /*0c10*/  STS [UR7+0x80], R0 ;  /* 0x00008000ff007988 */ /* 0x000be20008000807 */
[----:B0-----:R-:W-:-:S03]  /*0c20*/  FMUL.FTZ R11, R11, R12 ;  /* 0x0000000c0b0b7220 */ /* 0x001fc60000410000 */
[----:B------:R5:W-:Y:S04]  /*0c30*/  STS [UR7+0x100], R20 ;  /* 0x00010014ff007988 */ /* 0x000be80008000807 */
[----:B------:R5:W-:Y:S01]  /*0c40*/  STS [UR7+0x180], R21 ;  /* 0x00018015ff007988 */ /* 0x000be20008000807 */
[----:B-1----:R-:W-:-:S03]  /*0c50*/  FMUL.FTZ R3, R10, R3 ;  /* 0x000000030a037220 */ /* 0x002fc60000410000 */
[----:B------:R5:W-:Y:S04]  /*0c60*/  STS [UR7+0x200], R23 ;  /* 0x00020017ff007988 */ /* 0x000be80008000807 */
        /* <DEDUP_REMOVED lines=9> */
[----:B------:R5:W-:Y:S04]  /*0d00*/  STS [UR7+0x184], R11 ;  /* 0x0001840bff007988 */ /* 0x000be80008000807 */
[----:B------:R5:W-:Y:S04]  /*0d10*/  STS [UR7+0x204], R3 ;  /* 0x00020403ff007988 */ /* 0x000be80008000807 */
[----:B------:R5:W-:Y:S04]  /*0d20*/  STS [UR7+0x284], R6 ;  /* 0x00028406ff007988 */ /* 0x000be80008000807 */
[----:B------:R5:W-:Y:S04]  /*0d30*/  STS [UR7+0x304], R5 ;  /* 0x00030405ff007988 */ /* 0x000be80008000807 */
[----:B------:R5:W-:Y:S01]  /*0d40*/  STS [UR7+0x384], R4 ;  /* 0x00038404ff007988 */ /* 0x000be20008000807 */
[----:B------:R-:W-:-:S12]  /*0d50*/  UIADD3 UR7, UPT, UPT, UR7, 0x8, URZ ;  /* 0x0000000807077890 */ /* 0x000fd8000fffe0ff */
.L_x_3:
[----:B------:R-:W-:-:S09]  /*0d60*/  UISETP.NE.OR UP0, UPT, UR5, UR4, UP0 ;  /* 0x000000040500728c */ /* 0x000fd20008705670 */
[----:B------:R-:W-:Y:S05]  /*0d70*/  BRA.U !UP0, `(.L_x_4) ;  /* 0x00000001088c7547 */ /* 0x000fea000b800000 */
.L_x_0:
[----:B-1---5:R-:W-:Y:S01]  /*0d80*/  LDS R0, [UR7+0x2000] ;  /* 0x00200007ff007984 */ /* 0x022fe20008000800 */
[----:B------:R-:W-:-:S03]  /*0d90*/  UIADD3 UR5, UPT, UPT, UR5, 0x1, URZ ;  /* 0x0000000105057890 */ /* 0x000fc6000fffe0ff */
[----:B--2---:R-:W0:Y:S01]  /*0da0*/  LDS R1, [UR7+0x1000] ;  /* 0x00100007ff017984 */ /* 0x004e220008000800 */
[----:B------:R-:W-:-:S03]  /*0db0*/  UISETP.NE.AND UP0, UPT, UR5, UR4, UPT ;  /* 0x000000040500728c */ /* 0x000fc6000bf05270 */
        /* <DEDUP_REMOVED lines=8> */
[----:B------:R-:W5:Y:S04]  /*0e40*/  LDS R11, [UR7+0x2280] ;  /* 0x00228007ff0b7984 */ /* 0x000f680008000800 */
[----:B------:R-:W-:Y:S01]  /*0e50*/  LDS R10, [UR7+0x1300] ;  /* 0x00130007ff0a7984 */ /* 0x000fe20008000800 */
[----:B0-----:R-:W-:-:S03]  /*0e60*/  FMUL.FTZ R1, R0, R1 ;  /* 0x0000000100017220 */ /* 0x001fc60000410000 */
[----:B------:R-:W0:Y:S01]  /*0e70*/  LDS R13, [UR7+0x2300] ;  /* 0x00230007ff0d7984 */ /* 0x000e220008000800 */
[----:B-1----:R-:W-:-:S03]  /*0e80*/  FMUL.FTZ R3, R0, R3 ;  /* 0x0000000300037220 */ /* 0x002fc60000410000 */
[----:B------:R-:W-:Y:S04]  /*0e90*/  LDS R12, [UR7+0x1380] ;  /* 0x00138007ff0c7984 */ /* 0x000fe80008000800 */
[----:B------:R-:W1:Y:S01]  /*0ea0*/  LDS R15, [UR7+0x2380] ;  /* 0x00238007ff0f7984 */ /* 0x000e620008000800 */
[----:B--2---:R-:W-:-:S03]  /*0eb0*/  FMUL.FTZ R2, R2, R5 ;  /* 0x0000000502027220 */ /* 0x004fc60000410000 */
[----:B------:R2:W-:Y:S01]  /*0ec0*/  STS [UR7], R1 ;  /* 0x00000001ff007988 */ /* 0x0005e20008000807 */
[----:B---3--:R-:W-:-:S03]  /*0ed0*/  FMUL.FTZ R4, R4, R7 ;  /* 0x0000000704047220 */ /* 0x008fc60000410000 */
[----:B------:R2:W-:Y:S04]  /*0ee0*/  STS [UR7+0x80], R3 ;  /* 0x00008003ff007988 */ /* 0x0005e80008000807 */
[----:B------:R2:W-:Y:S01]  /*0ef0*/  STS [UR7+0x100], R2 ;  /* 0x00010002ff007988 */ /* 0x0005e20008000807 */
[----:B----4-:R-:W-:-:S03]  /*0f00*/  FMUL.FTZ R6, R6, R9 ;  /* 0x0000000906067220 */ /* 0x010fc60000410000 */
[----:B------:R2:W-:Y:S04]  /*0f10*/  STS [UR7+0x180], R4 ;  /* 0x00018004ff007988 */ /* 0x0005e80008000807 */
[----:B------:R2:W-:Y:S01]  /*0f20*/  STS [UR7+0x200], R6 ;  /* 0x00020006ff007988 */ /* 0x0005e20008000807 */
[----:B-----5:R-:W-:-:S05]  /*0f30*/  FMUL.FTZ R8, R8, R11 ;  /* 0x0000000b08087220 */ /* 0x020fca0000410000 */
[----:B------:R2:W-:Y:S01]  /*0f40*/  STS [UR7+0x280], R8 ;  /* 0x00028008ff007988 */ /* 0x0005e20008000807 */
[----:B0-----:R-:W-:-:S05]  /*0f50*/  FMUL.FTZ R10, R10, R13 ;  /* 0x0000000d0a0a7220 */ /* 0x001fca0000410000 */
[----:B------:R2:W-:Y:S01]  /*0f60*/  STS [UR7+0x300], R10 ;  /* 0x0003000aff007988 */ /* 0x0005e20008000807 */
[----:B-1----:R-:W-:-:S05]  /*0f70*/  FMUL.FTZ R12, R12, R15 ;  /* 0x0000000f0c0c7220 */ /* 0x002fca0000410000 */
[----:B------:R2:W-:Y:S01]  /*0f80*/  STS [UR7+0x380], R12 ;  /* 0x0003800cff007988 */ /* 0x0005e20008000807 */
[----:B------:R-:W-:Y:S01]  /*0f90*/  UIADD3 UR7, UPT, UPT, UR7, 0x4, URZ ;  /* 0x0000000407077890 */ /* 0x000fe2000fffe0ff */
[----:B------:R-:W-:Y:S11]  /*0fa0*/  BRA.U UP0, `(.L_x_0) ;  /* 0xfffffffd00747547 */ /* 0x000ff6000b83ffff */
.L_x_4:
[----:B------:R-:W-:Y:S01]  /*0fb0*/  UIADD3 UR8, UPT, UPT, UR8, 0x400, URZ ;  /* 0x0000040008087890 */ /* 0x000fe2000fffe0ff */
[----:B------:R-:W-:Y:S11]  /*0fc0*/  BRA.U !UP1, `(.L_x_5) ;  /* 0xfffffff109287547 */ /* 0x000ff6000b83ffff */
[----:B------:R-:W-:Y:S05]  /*0fd0*/  EXIT ;  /* 0x000000000000794d */ /* 0x000fea0003800000 */
.L_x_6:
[----:B------:R-:W-:-:S00]  /*0fe0*/  BRA `(.L_x_6) ;  /* 0xfffffffc00fc7947 */ /* 0x000fc0000383ffff */
[----:B------:R-:W-:-:S00]  /*0ff0*/  NOP ;  /* 0x0000000000007918 */ /* 0x000fc00000000000 */
        /* <DEDUP_REMOVED lines=8> */
.L_x_7:


//--------------------- .nv.shared.doit           --------------------------
	.section	.nv.shared.doit,"aw",@nobits
	.sectionflags	@""
	.align	4
.nv.shared.doit:
	.zero		13312


//--------------------- .nv.shared.reserved.0     --------------------------
	.section	.nv.shared.reserved.0,"aw",@nobits
	.weak		__nv_reservedSMEM_offset_0_alias
	.size		__nv_reservedSMEM_offset_0_alias, 0, 64
	.other		__nv_reservedSMEM_offset_0_alias,@"STO_CUDA_RESERVED_SHARED STV_DEFAULT"
__nv_reservedSMEM_offset_0_alias:
	.zero		0
	.zero		64


//--------------------- .nv.constant0.doit        --------------------------
	.section	.nv.constant0.doit,"a",@progbits
	.sectionflags	@""
	.align	4
.nv.constant0.doit:
	.zero		896


//--------------------- SYMBOLS --------------------------

	.type		.nv.reservedSmem.offset0,@object
	.size		.nv.reservedSmem.offset0,0x4
	.type		.nv.reservedSmem.cap,@object
	.size		.nv.reservedSmem.cap,0x4
